//
// Generated by NVIDIA NVVM Compiler
//
// Compiler Build ID: CL-36424714
// Cuda compilation tools, release 13.0, V13.0.88
// Based on NVVM 20.0.0
//

.version 9.0
.target sm_100
.address_size 64

	// .globl	_Z12even_swapperPi

.visible .entry _Z12even_swapperPi(
	.param .u64 .ptr .align 1 _Z12even_swapperPi_param_0
)
{
	.reg .pred 	%p<5>;
	.reg .b32 	%r<8>;
	.reg .b64 	%rd<5>;

	ld.param.u64 	%rd2, [_Z12even_swapperPi_param_0];
	mov.u32 	%r4, %ctaid.x;
	mov.u32 	%r5, %ntid.x;
	mov.u32 	%r6, %tid.x;
	mad.lo.s32 	%r1, %r4, %r5, %r6;
	and.b32  	%r7, %r1, 1;
	setp.eq.b32 	%p1, %r7, 1;
	setp.gt.s32 	%p2, %r1, 49998;
	or.pred  	%p3, %p2, %p1;
	@%p3 bra 	$L__BB0_3;
	cvta.to.global.u64 	%rd3, %rd2;
	mul.wide.s32 	%rd4, %r1, 4;
	add.s64 	%rd1, %rd3, %rd4;
	ld.global.u32 	%r2, [%rd1+4];
	ld.global.u32 	%r3, [%rd1];
	setp.ge.s32 	%p4, %r2, %r3;
	@%p4 bra 	$L__BB0_3;
	st.global.u32 	[%rd1], %r2;
	st.global.u32 	[%rd1+4], %r3;
$L__BB0_3:
	ret;

}
	// .globl	_Z11odd_swapperPi
.visible .entry _Z11odd_swapperPi(
	.param .u64 .ptr .align 1 _Z11odd_swapperPi_param_0
)
{
	.reg .pred 	%p<6>;
	.reg .b32 	%r<8>;
	.reg .b64 	%rd<5>;

	ld.param.u64 	%rd2, [_Z11odd_swapperPi_param_0];
	mov.u32 	%r4, %ctaid.x;
	mov.u32 	%r5, %ntid.x;
	mov.u32 	%r6, %tid.x;
	mad.lo.s32 	%r1, %r4, %r5, %r6;
	and.b32  	%r7, %r1, 1;
	setp.eq.b32 	%p1, %r7, 1;
	not.pred 	%p2, %p1;
	setp.gt.s32 	%p3, %r1, 49997;
	or.pred  	%p4, %p3, %p2;
	@%p4 bra 	$L__BB1_3;
	cvta.to.global.u64 	%rd3, %rd2;
	mul.wide.s32 	%rd4, %r1, 4;
	add.s64 	%rd1, %rd3, %rd4;
	ld.global.u32 	%r2, [%rd1+4];
	ld.global.u32 	%r3, [%rd1];
	setp.ge.s32 	%p5, %r2, %r3;
	@%p5 bra 	$L__BB1_3;
	st.global.u32 	[%rd1], %r2;
	st.global.u32 	[%rd1+4], %r3;
$L__BB1_3:
	ret;

}


// ===== COMPILED SASS (sm_100) =====

	.target	sm_100

	.elftype	@"ET_EXEC"


//--------------------- .note.nv.tkinfo           --------------------------
	.section	.note.nv.tkinfo,"",@"SHT_NOTE"
	.sectionflags	@"SHF_NOTE_NV_TKINFO"
	.tkinfo
        /*0018*/ 	.word	0x00000002
        /*0030*/ 	.string	""
        /*0030*/ 	.string	"ptxas"
        /*0030*/ 	.string	"Cuda compilation tools, release 13.0, V13.0.88"
        /*0030*/ 	.string	"Build cuda_13.0.r13.0/compiler.36424714_0"
        /*0030*/ 	.string	"-arch sm_100 -m 64 "



//--------------------- .note.nv.cuinfo           --------------------------
	.section	.note.nv.cuinfo,"",@"SHT_NOTE"
	.sectionflags	@"SHF_NOTE_NV_CUINFO"
        /*0018*/ 	.short	0x0002
        /*001a*/ 	.short	0x0064
        /*001c*/ 	.short	0x0082
	.zero		2


//--------------------- .nv.info                  --------------------------
	.section	.nv.info,"",@"SHT_CUDA_INFO"
	.align	4


	//----- nvinfo : EIATTR_REGCOUNT
	.align		4
        /*0000*/ 	.byte	0x04, 0x2f
        /*0002*/ 	.short	(.L_1 - .L_0)
	.align		4
.L_0:
        /*0004*/ 	.word	index@(_Z12even_swapperPi)
        /*0008*/ 	.word	0x00000008


	//----- nvinfo : EIATTR_FRAME_SIZE
	.align		4
.L_1:
        /*000c*/ 	.byte	0x04, 0x11
        /*000e*/ 	.short	(.L_3 - .L_2)
	.align		4
.L_2:
        /*0010*/ 	.word	index@(_Z12even_swapperPi)
        /*0014*/ 	.word	0x00000000


	//----- nvinfo : EIATTR_REGCOUNT
	.align		4
.L_3:
        /*0018*/ 	.byte	0x04, 0x2f
        /*001a*/ 	.short	(.L_5 - .L_4)
	.align		4
.L_4:
        /*001c*/ 	.word	index@(_Z11odd_swapperPi)
        /*0020*/ 	.word	0x00000008


	//----- nvinfo : EIATTR_FRAME_SIZE
	.align		4
.L_5:
        /*0024*/ 	.byte	0x04, 0x11
        /*0026*/ 	.short	(.L_7 - .L_6)
	.align		4
.L_6:
        /*0028*/ 	.word	index@(_Z11odd_swapperPi)
        /*002c*/ 	.word	0x00000000


	//----- nvinfo : EIATTR_MIN_STACK_SIZE
	.align		4
.L_7:
        /*0030*/ 	.byte	0x04, 0x12
        /*0032*/ 	.short	(.L_9 - .L_8)
	.align		4
.L_8:
        /*0034*/ 	.word	index@(_Z11odd_swapperPi)
        /*0038*/ 	.word	0x00000000


	//----- nvinfo : EIATTR_MIN_STACK_SIZE
	.align		4
.L_9:
        /*003c*/ 	.byte	0x04, 0x12
        /*003e*/ 	.short	(.L_11 - .L_10)
	.align		4
.L_10:
        /*0040*/ 	.word	index@(_Z12even_swapperPi)
        /*0044*/ 	.word	0x00000000
.L_11:


//--------------------- .nv.compat                --------------------------
	.section	.nv.compat,"",@"SHT_CUDA_COMPAT_INFO"
	.align	4
        /*0000*/ 	.byte	0x02, 0x09, 0x00, 0x00, 0x02, 0x02, 0x01, 0x00, 0x02, 0x05, 0x05, 0x00, 0x03, 0x07, 0x01, 0x01
        /*0010*/ 	.byte	0x02, 0x03, 0x00, 0x00, 0x02, 0x06, 0x01, 0x00, 0x04, 0x0b, 0x08, 0x00, 0x09, 0x00, 0x00, 0x00
        /*0020*/ 	.byte	0x00, 0x00, 0x00, 0x00


//--------------------- .nv.info._Z11odd_swapperPi --------------------------
	.section	.nv.info._Z11odd_swapperPi,"",@"SHT_CUDA_INFO"
	.sectionflags	@""
	.align	4


	//----- nvinfo : EIATTR_CUDA_API_VERSION
	.align		4
        /*0000*/ 	.byte	0x04, 0x37
        /*0002*/ 	.short	(.L_13 - .L_12)
.L_12:
        /*0004*/ 	.word	0x00000082


	//----- nvinfo : EIATTR_KPARAM_INFO
	.align		4
.L_13:
        /*0008*/ 	.byte	0x04, 0x17
        /*000a*/ 	.short	(.L_15 - .L_14)
.L_14:
        /*000c*/ 	.word	0x00000000
        /*0010*/ 	.short	0x0000
        /*0012*/ 	.short	0x0000
        /*0014*/ 	.byte	0x00, 0xf5, 0x21, 0x00


	//----- nvinfo : EIATTR_SPARSE_MMA_MASK
	.align		4
.L_15:
        /*0018*/ 	.byte	0x03, 0x50
        /*001a*/ 	.short	0x0000


	//----- nvinfo : EIATTR_MAXREG_COUNT
	.align		4
        /*001c*/ 	.byte	0x03, 0x1b
        /*001e*/ 	.short	0x00ff


	//----- nvinfo : EIATTR_MERCURY_ISA_VERSION
	.align		4
        /*0020*/ 	.byte	0x03, 0x5f
        /*0022*/ 	.short	0x0101


	//----- nvinfo : EIATTR_VRC_CTA_INIT_COUNT
	.align		4
        /*0024*/ 	.byte	0x02, 0x4a
	.zero		1
	.zero		1


	//----- nvinfo : EIATTR_EXIT_INSTR_OFFSETS
	.align		4
        /*0028*/ 	.byte	0x04, 0x1c
        /*002a*/ 	.short	(.L_17 - .L_16)


	//   ....[0]....
.L_16:
        /*002c*/ 	.word	0x00000080


	//   ....[1]....
        /*0030*/ 	.word	0x000000f0


	//   ....[2]....
        /*0034*/ 	.word	0x00000120


	//----- nvinfo : EIATTR_CBANK_PARAM_SIZE
	.align		4
.L_17:
        /*0038*/ 	.byte	0x03, 0x19
        /*003a*/ 	.short	0x0008


	//----- nvinfo : EIATTR_PARAM_CBANK
	.align		4
        /*003c*/ 	.byte	0x04, 0x0a
        /*003e*/ 	.short	(.L_19 - .L_18)
	.align		4
.L_18:
        /*0040*/ 	.word	index@(.nv.constant0._Z11odd_swapperPi)
        /*0044*/ 	.short	0x0380
        /*0046*/ 	.short	0x0008


	//----- nvinfo : EIATTR_SW_WAR
	.align		4
.L_19:
        /*0048*/ 	.byte	0x04, 0x36
        /*004a*/ 	.short	(.L_21 - .L_20)
.L_20:
        /*004c*/ 	.word	0x00000008
.L_21:


//--------------------- .nv.info._Z12even_swapperPi --------------------------
	.section	.nv.info._Z12even_swapperPi,"",@"SHT_CUDA_INFO"
	.sectionflags	@""
	.align	4


	//----- nvinfo : EIATTR_CUDA_API_VERSION
	.align		4
        /*0000*/ 	.byte	0x04, 0x37
        /*0002*/ 	.short	(.L_23 - .L_22)
.L_22:
        /*0004*/ 	.word	0x00000082


	//----- nvinfo : EIATTR_KPARAM_INFO
	.align		4
.L_23:
        /*0008*/ 	.byte	0x04, 0x17
        /*000a*/ 	.short	(.L_25 - .L_24)
.L_24:
        /*000c*/ 	.word	0x00000000
        /*0010*/ 	.short	0x0000
        /*0012*/ 	.short	0x0000
        /*0014*/ 	.byte	0x00, 0xf5, 0x21, 0x00


	//----- nvinfo : EIATTR_SPARSE_MMA_MASK
	.align		4
.L_25:
        /*0018*/ 	.byte	0x03, 0x50
        /*001a*/ 	.short	0x0000


	//----- nvinfo : EIATTR_MAXREG_COUNT
	.align		4
        /*001c*/ 	.byte	0x03, 0x1b
        /*001e*/ 	.short	0x00ff


	//----- nvinfo : EIATTR_MERCURY_ISA_VERSION
	.align		4
        /*0020*/ 	.byte	0x03, 0x5f
        /*0022*/ 	.short	0x0101


	//----- nvinfo : EIATTR_VRC_CTA_INIT_COUNT
	.align		4
        /*0024*/ 	.byte	0x02, 0x4a
	.zero		1
	.zero		1


	//----- nvinfo : EIATTR_EXIT_INSTR_OFFSETS
	.align		4
        /*0028*/ 	.byte	0x04, 0x1c
        /*002a*/ 	.short	(.L_27 - .L_26)


	//   ....[0]....
.L_26:
        /*002c*/ 	.word	0x00000080


	//   ....[1]....
        /*0030*/ 	.word	0x000000f0


	//   ....[2]....
        /*0034*/ 	.word	0x00000120


	//----- nvinfo : EIATTR_CBANK_PARAM_SIZE
	.align		4
.L_27:
        /*0038*/ 	.byte	0x03, 0x19
        /*003a*/ 	.short	0x0008


	//----- nvinfo : EIATTR_PARAM_CBANK
	.align		4
        /*003c*/ 	.byte	0x04, 0x0a
        /*003e*/ 	.short	(.L_29 - .L_28)
	.align		4
.L_28:
        /*0040*/ 	.word	index@(.nv.constant0._Z12even_swapperPi)
        /*0044*/ 	.short	0x0380
        /*0046*/ 	.short	0x0008


	//----- nvinfo : EIATTR_SW_WAR
	.align		4
.L_29:
        /*0048*/ 	.byte	0x04, 0x36
        /*004a*/ 	.short	(.L_31 - .L_30)
.L_30:
        /*004c*/ 	.word	0x00000008
.L_31:


//--------------------- .nv.callgraph             --------------------------
	.section	.nv.callgraph,"",@"SHT_CUDA_CALLGRAPH"
	.align	4
	.sectionentsize	8
	.align		4
        /*0000*/ 	.word	0x00000000
	.align		4
        /*0004*/ 	.word	0xffffffff
	.align		4
        /*0008*/ 	.word	0x00000000
	.align		4
        /*000c*/ 	.word	0xfffffffe
	.align		4
        /*0010*/ 	.word	0x00000000
	.align		4
        /*0014*/ 	.word	0xfffffffd
	.align		4
        /*0018*/ 	.word	0x00000000
	.align		4
        /*001c*/ 	.word	0xfffffffc


//--------------------- .text._Z11odd_swapperPi   --------------------------
	.section	.text._Z11odd_swapperPi,"ax",@progbits
	.align	128
        .global         _Z11odd_swapperPi
        .type           _Z11odd_swapperPi,@function
        .size           _Z11odd_swapperPi,(.L_x_2 - _Z11odd_swapperPi)
        .other          _Z11odd_swapperPi,@"STO_CUDA_ENTRY STV_DEFAULT"
_Z11odd_swapperPi:
.text._Z11odd_swapperPi:
[----:B------:R-:W-:Y:S01]  /*0000*/  LDC R1, c[0x0][0x37c] ;  /* 0x0000df00ff017b82 */ /* 0x000fe20000000800 */
[----:B------:R-:W0:Y:S07]  /*0010*/  S2R R0, SR_TID.X ;  /* 0x0000000000007919 */ /* 0x000e2e0000002100 */
[----:B------:R-:W0:Y:S08]  /*0020*/  S2UR UR4, SR_CTAID.X ;  /* 0x00000000000479c3 */ /* 0x000e300000002500 */
[----:B------:R-:W0:Y:S02]  /*0030*/  LDC R5, c[0x0][0x360] ;  /* 0x0000d800ff057b82 */ /* 0x000e240000000800 */
[----:B0-----:R-:W-:-:S05]  /*0040*/  IMAD R5, R5, UR4, R0 ;  /* 0x0000000405057c24 */ /* 0x001fca000f8e0200 */
[----:B------:R-:W-:-:S04]  /*0050*/  LOP3.LUT R0, R5, 0x1, RZ, 0xc0, !PT ;  /* 0x0000000105007812 */ /* 0x000fc800078ec0ff */
[----:B------:R-:W-:-:S04]  /*0060*/  ISETP.NE.U32.AND P0, PT, R0, 0x1, PT ;  /* 0x000000010000780c */ /* 0x000fc80003f05070 */
[----:B------:R-:W-:-:S13]  /*0070*/  ISETP.GT.OR P0, PT, R5, 0xc34d, P0 ;  /* 0x0000c34d0500780c */ /* 0x000fda0000704670 */
[----:B------:R-:W-:Y:S05]  /*0080*/  @P0 EXIT ;  /* 0x000000000000094d */ /* 0x000fea0003800000 */
[----:B------:R-:W0:Y:S01]  /*0090*/  LDC.64 R2, c[0x0][0x380] ;  /* 0x0000e000ff027b82 */ /* 0x000e220000000a00 */
[----:B------:R-:W1:Y:S01]  /*00a0*/  LDCU.64 UR4, c[0x0][0x358] ;  /* 0x00006b00ff0477ac */ /* 0x000e620008000a00 */
[----:B0-----:R-:W-:-:S05]  /*00b0*/  IMAD.WIDE R2, R5, 0x4, R2 ;  /* 0x0000000405027825 */ /* 0x001fca00078e0202 */
[----:B-1----:R-:W2:Y:S04]  /*00c0*/  LDG.E R5, desc[UR4][R2.64+0x4] ;  /* 0x0000040402057981 */ /* 0x002ea8000c1e1900 */
[----:B------:R-:W2:Y:S02]  /*00d0*/  LDG.E R0, desc[UR4][R2.64] ;  /* 0x0000000402007981 */ /* 0x000ea4000c1e1900 */
[----:B--2---:R-:W-:-:S13]  /*00e0*/  ISETP.GE.AND P0, PT, R5, R0, PT ;  /* 0x000000000500720c */ /* 0x004fda0003f06270 */
[----:B------:R-:W-:Y:S05]  /*00f0*/  @P0 EXIT ;  /* 0x000000000000094d */ /* 0x000fea0003800000 */
[----:B------:R-:W-:Y:S04]  /*0100*/  STG.E desc[UR4][R2.64], R5 ;  /* 0x0000000502007986 */ /* 0x000fe8000c101904 */
[----:B------:R-:W-:Y:S01]  /*0110*/  STG.E desc[UR4][R2.64+0x4], R0 ;  /* 0x0000040002007986 */ /* 0x000fe2000c101904 */
[----:B------:R-:W-:Y:S05]  /*0120*/  EXIT ;  /* 0x000000000000794d */ /* 0x000fea0003800000 */
.L_x_0:
[----:B------:R-:W-:-:S00]  /*0130*/  BRA `(.L_x_0) ;  /* 0xfffffffc00fc7947 */ /* 0x000fc0000383ffff */
[----:B------:R-:W-:-:S00]  /*0140*/  NOP ;  /* 0x0000000000007918 */ /* 0x000fc00000000000 */
        /* <DEDUP_REMOVED lines=11> */
.L_x_2:


//--------------------- .text._Z12even_swapperPi  --------------------------
	.section	.text._Z12even_swapperPi,"ax",@progbits
	.align	128
        .global         _Z12even_swapperPi
        .type           _Z12even_swapperPi,@function
        .size           _Z12even_swapperPi,(.L_x_3 - _Z12even_swapperPi)
        .other          _Z12even_swapperPi,@"STO_CUDA_ENTRY STV_DEFAULT"
_Z12even_swapperPi:
.text._Z12even_swapperPi:
[----:B------:R-:W-:Y:S01]  /*0000*/  LDC R1, c[0x0][0x37c] ;  /* 0x0000df00ff017b82 */ /* 0x000fe20000000800 */
[----:B------:R-:W0:Y:S07]  /*0010*/  S2R R0, SR_TID.X ;  /* 0x0000000000007919 */ /* 0x000e2e0000002100 */
[----:B------:R-:W0:Y:S08]  /*0020*/  S2UR UR4, SR_CTAID.X ;  /* 0x00000000000479c3 */ /* 0x000e300000002500 */
[----:B------:R-:W0:Y:S02]  /*0030*/  LDC R5, c[0x0][0x360] ;  /* 0x0000d800ff057b82 */ /* 0x000e240000000800 */
[----:B0-----:R-:W-:-:S05]  /*0040*/  IMAD R5, R5, UR4, R0 ;  /* 0x0000000405057c24 */ /* 0x001fca000f8e0200 */
[----:B------:R-:W-:-:S04]  /*0050*/  LOP3.LUT R0, R5, 0x1, RZ, 0xc0, !PT ;  /* 0x0000000105007812 */ /* 0x000fc800078ec0ff */
[----:B------:R-:W-:-:S04]  /*0060*/  ISETP.NE.U32.AND P0, PT, R0, 0x1, PT ;  /* 0x000000010000780c */ /* 0x000fc80003f05070 */
[----:B------:R-:W-:-:S13]  /*0070*/  ISETP.GT.OR P0, PT, R5, 0xc34e, !P0 ;  /* 0x0000c34e0500780c */ /* 0x000fda0004704670 */
        /* <DEDUP_REMOVED lines=11> */
.L_x_1:
        /* <DEDUP_REMOVED lines=13> */
.L_x_3:


//--------------------- .nv.shared.reserved.0     --------------------------
	.section	.nv.shared.reserved.0,"aw",@nobits
	.weak		__nv_reservedSMEM_offset_0_alias
	.size		__nv_reservedSMEM_offset_0_alias, 0, 64
	.other		__nv_reservedSMEM_offset_0_alias,@"STO_CUDA_RESERVED_SHARED STV_DEFAULT"
__nv_reservedSMEM_offset_0_alias:
	.zero		0
	.zero		64


//--------------------- .nv.constant0._Z11odd_swapperPi --------------------------
	.section	.nv.constant0._Z11odd_swapperPi,"a",@progbits
	.sectionflags	@""
	.align	4
.nv.constant0._Z11odd_swapperPi:
	.zero		904


//--------------------- .nv.constant0._Z12even_swapperPi --------------------------
	.section	.nv.constant0._Z12even_swapperPi,"a",@progbits
	.sectionflags	@""
	.align	4
.nv.constant0._Z12even_swapperPi:
	.zero		904


//--------------------- SYMBOLS --------------------------

	.type		.nv.reservedSmem.offset0,@object
	.size		.nv.reservedSmem.offset0,0x4
